//
// Generated by NVIDIA NVVM Compiler
//
// Compiler Build ID: CL-36424714
// Cuda compilation tools, release 13.0, V13.0.88
// Based on NVVM 20.0.0
//

.version 9.0
.target sm_100
.address_size 64

	// .globl	_Z8stencil9PfPKf

.visible .entry _Z8stencil9PfPKf(
	.param .u64 .ptr .align 1 _Z8stencil9PfPKf_param_0,
	.param .u64 .ptr .align 1 _Z8stencil9PfPKf_param_1
)
{
	.reg .pred 	%p<2>;
	.reg .b32 	%r<18>;
	.reg .b32 	%f<19>;
	.reg .b64 	%rd<16>;

	ld.param.u64 	%rd1, [_Z8stencil9PfPKf_param_0];
	ld.param.u64 	%rd2, [_Z8stencil9PfPKf_param_1];
	mov.u32 	%r3, %tid.x;
	mov.u32 	%r4, %ctaid.x;
	mov.u32 	%r5, %ntid.x;
	mad.lo.s32 	%r1, %r4, %r5, %r3;
	mov.u32 	%r6, %tid.y;
	mov.u32 	%r7, %ctaid.y;
	mov.u32 	%r8, %ntid.y;
	mad.lo.s32 	%r9, %r7, %r8, %r6;
	add.s32 	%r10, %r1, -2;
	add.s32 	%r11, %r9, -2;
	max.u32 	%r12, %r10, %r11;
	setp.gt.u32 	%p1, %r12, 9995;
	@%p1 bra 	$L__BB0_2;
	cvta.to.global.u64 	%rd3, %rd2;
	cvta.to.global.u64 	%rd4, %rd1;
	mad.lo.s32 	%r13, %r1, 10000, %r9;
	mul.wide.u32 	%rd5, %r13, 4;
	add.s64 	%rd6, %rd3, %rd5;
	ld.global.f32 	%f1, [%rd6];
	ld.global.f32 	%f2, [%rd6+40000];
	fma.rn.f32 	%f3, %f1, 0f41000000, %f2;
	ld.global.f32 	%f4, [%rd6+80000];
	add.f32 	%f5, %f3, %f4;
	add.s32 	%r14, %r13, -10000;
	mul.wide.u32 	%rd7, %r14, 4;
	add.s64 	%rd8, %rd3, %rd7;
	ld.global.f32 	%f6, [%rd8];
	add.f32 	%f7, %f5, %f6;
	add.s32 	%r15, %r13, -20000;
	mul.wide.u32 	%rd9, %r15, 4;
	add.s64 	%rd10, %rd3, %rd9;
	ld.global.f32 	%f8, [%rd10];
	add.f32 	%f9, %f7, %f8;
	ld.global.f32 	%f10, [%rd6+4];
	add.f32 	%f11, %f9, %f10;
	add.s32 	%r16, %r13, -1;
	mul.wide.u32 	%rd11, %r16, 4;
	add.s64 	%rd12, %rd3, %rd11;
	ld.global.f32 	%f12, [%rd12];
	add.f32 	%f13, %f11, %f12;
	add.s32 	%r17, %r13, -2;
	mul.wide.u32 	%rd13, %r17, 4;
	add.s64 	%rd14, %rd3, %rd13;
	ld.global.f32 	%f14, [%rd14];
	add.f32 	%f15, %f13, %f14;
	ld.global.f32 	%f16, [%rd6+8];
	add.f32 	%f17, %f15, %f16;
	div.rn.f32 	%f18, %f17, 0f41100000;
	add.s64 	%rd15, %rd4, %rd5;
	st.global.f32 	[%rd15], %f18;
$L__BB0_2:
	ret;

}


// ===== COMPILED SASS (sm_100) =====

	.target	sm_100

	.elftype	@"ET_EXEC"


//--------------------- .note.nv.tkinfo           --------------------------
	.section	.note.nv.tkinfo,"",@"SHT_NOTE"
	.sectionflags	@"SHF_NOTE_NV_TKINFO"
	.tkinfo
        /*0018*/ 	.word	0x00000002
        /*0030*/ 	.string	""
        /*0030*/ 	.string	"ptxas"
        /*0030*/ 	.string	"Cuda compilation tools, release 13.0, V13.0.88"
        /*0030*/ 	.string	"Build cuda_13.0.r13.0/compiler.36424714_0"
        /*0030*/ 	.string	"-arch sm_100 -m 64 "



//--------------------- .note.nv.cuinfo           --------------------------
	.section	.note.nv.cuinfo,"",@"SHT_NOTE"
	.sectionflags	@"SHF_NOTE_NV_CUINFO"
        /*0018*/ 	.short	0x0002
        /*001a*/ 	.short	0x0064
        /*001c*/ 	.short	0x0082
	.zero		2


//--------------------- .nv.info                  --------------------------
	.section	.nv.info,"",@"SHT_CUDA_INFO"
	.align	4


	//----- nvinfo : EIATTR_REGCOUNT
	.align		4
        /*0000*/ 	.byte	0x04, 0x2f
        /*0002*/ 	.short	(.L_1 - .L_0)
	.align		4
.L_0:
        /*0004*/ 	.word	index@(_Z8stencil9PfPKf)
        /*0008*/ 	.word	0x00000016


	//----- nvinfo : EIATTR_FRAME_SIZE
	.align		4
.L_1:
        /*000c*/ 	.byte	0x04, 0x11
        /*000e*/ 	.short	(.L_3 - .L_2)
	.align		4
.L_2:
        /*0010*/ 	.word	index@($__internal_0_$__cuda_sm3x_div_rn_noftz_f32_slowpath)
        /*0014*/ 	.word	0x00000000


	//----- nvinfo : EIATTR_FRAME_SIZE
	.align		4
.L_3:
        /*0018*/ 	.byte	0x04, 0x11
        /*001a*/ 	.short	(.L_5 - .L_4)
	.align		4
.L_4:
        /*001c*/ 	.word	index@(_Z8stencil9PfPKf)
        /*0020*/ 	.word	0x00000000


	//----- nvinfo : EIATTR_MIN_STACK_SIZE
	.align		4
.L_5:
        /*0024*/ 	.byte	0x04, 0x12
        /*0026*/ 	.short	(.L_7 - .L_6)
	.align		4
.L_6:
        /*0028*/ 	.word	index@(_Z8stencil9PfPKf)
        /*002c*/ 	.word	0x00000000
.L_7:


//--------------------- .nv.compat                --------------------------
	.section	.nv.compat,"",@"SHT_CUDA_COMPAT_INFO"
	.align	4
        /*0000*/ 	.byte	0x02, 0x09, 0x00, 0x00, 0x02, 0x02, 0x01, 0x00, 0x02, 0x05, 0x05, 0x00, 0x03, 0x07, 0x01, 0x01
        /*0010*/ 	.byte	0x02, 0x03, 0x00, 0x00, 0x02, 0x06, 0x01, 0x00, 0x04, 0x0b, 0x08, 0x00, 0x01, 0x00, 0x00, 0x00
        /*0020*/ 	.byte	0x00, 0x00, 0x00, 0x00


//--------------------- .nv.info._Z8stencil9PfPKf --------------------------
	.section	.nv.info._Z8stencil9PfPKf,"",@"SHT_CUDA_INFO"
	.sectionflags	@""
	.align	4


	//----- nvinfo : EIATTR_CUDA_API_VERSION
	.align		4
        /*0000*/ 	.byte	0x04, 0x37
        /*0002*/ 	.short	(.L_9 - .L_8)
.L_8:
        /*0004*/ 	.word	0x00000082


	//----- nvinfo : EIATTR_KPARAM_INFO
	.align		4
.L_9:
        /*0008*/ 	.byte	0x04, 0x17
        /*000a*/ 	.short	(.L_11 - .L_10)
.L_10:
        /*000c*/ 	.word	0x00000000
        /*0010*/ 	.short	0x0001
        /*0012*/ 	.short	0x0008
        /*0014*/ 	.byte	0x00, 0xf5, 0x21, 0x00


	//----- nvinfo : EIATTR_KPARAM_INFO
	.align		4
.L_11:
        /*0018*/ 	.byte	0x04, 0x17
        /*001a*/ 	.short	(.L_13 - .L_12)
.L_12:
        /*001c*/ 	.word	0x00000000
        /*0020*/ 	.short	0x0000
        /*0022*/ 	.short	0x0000
        /*0024*/ 	.byte	0x00, 0xf5, 0x21, 0x00


	//----- nvinfo : EIATTR_SPARSE_MMA_MASK
	.align		4
.L_13:
        /*0028*/ 	.byte	0x03, 0x50
        /*002a*/ 	.short	0x0000


	//----- nvinfo : EIATTR_MAXREG_COUNT
	.align		4
        /*002c*/ 	.byte	0x03, 0x1b
        /*002e*/ 	.short	0x00ff


	//----- nvinfo : EIATTR_MERCURY_ISA_VERSION
	.align		4
        /*0030*/ 	.byte	0x03, 0x5f
        /*0032*/ 	.short	0x0101


	//----- nvinfo : EIATTR_VRC_CTA_INIT_COUNT
	.align		4
        /*0034*/ 	.byte	0x02, 0x4a
	.zero		1
	.zero		1


	//----- nvinfo : EIATTR_EXIT_INSTR_OFFSETS
	.align		4
        /*0038*/ 	.byte	0x04, 0x1c
        /*003a*/ 	.short	(.L_15 - .L_14)


	//   ....[0]....
.L_14:
        /*003c*/ 	.word	0x000000c0


	//   ....[1]....
        /*0040*/ 	.word	0x000003a0


	//----- nvinfo : EIATTR_CRS_STACK_SIZE
	.align		4
.L_15:
        /*0044*/ 	.byte	0x04, 0x1e
        /*0046*/ 	.short	(.L_17 - .L_16)
.L_16:
        /*0048*/ 	.word	0x00000000


	//----- nvinfo : EIATTR_CBANK_PARAM_SIZE
	.align		4
.L_17:
        /*004c*/ 	.byte	0x03, 0x19
        /*004e*/ 	.short	0x0010


	//----- nvinfo : EIATTR_PARAM_CBANK
	.align		4
        /*0050*/ 	.byte	0x04, 0x0a
        /*0052*/ 	.short	(.L_19 - .L_18)
	.align		4
.L_18:
        /*0054*/ 	.word	index@(.nv.constant0._Z8stencil9PfPKf)
        /*0058*/ 	.short	0x0380
        /*005a*/ 	.short	0x0010


	//----- nvinfo : EIATTR_SW_WAR
	.align		4
.L_19:
        /*005c*/ 	.byte	0x04, 0x36
        /*005e*/ 	.short	(.L_21 - .L_20)
.L_20:
        /*0060*/ 	.word	0x00000008
.L_21:


//--------------------- .nv.callgraph             --------------------------
	.section	.nv.callgraph,"",@"SHT_CUDA_CALLGRAPH"
	.align	4
	.sectionentsize	8
	.align		4
        /*0000*/ 	.word	0x00000000
	.align		4
        /*0004*/ 	.word	0xffffffff
	.align		4
        /*0008*/ 	.word	0x00000000
	.align		4
        /*000c*/ 	.word	0xfffffffe
	.align		4
        /*0010*/ 	.word	0x00000000
	.align		4
        /*0014*/ 	.word	0xfffffffd
	.align		4
        /*0018*/ 	.word	0x00000000
	.align		4
        /*001c*/ 	.word	0xfffffffc


//--------------------- .text._Z8stencil9PfPKf    --------------------------
	.section	.text._Z8stencil9PfPKf,"ax",@progbits
	.align	128
        .global         _Z8stencil9PfPKf
        .type           _Z8stencil9PfPKf,@function
        .size           _Z8stencil9PfPKf,(.L_x_15 - _Z8stencil9PfPKf)
        .other          _Z8stencil9PfPKf,@"STO_CUDA_ENTRY STV_DEFAULT"
_Z8stencil9PfPKf:
.text._Z8stencil9PfPKf:
[----:B------:R-:W-:Y:S01]  /*0000*/  LDC R1, c[0x0][0x37c] ;  /* 0x0000df00ff017b82 */ /* 0x000fe20000000800 */
[----:B------:R-:W0:Y:S07]  /*0010*/  S2R R3, SR_TID.Y ;  /* 0x0000000000037919 */ /* 0x000e2e0000002200 */
[----:B------:R-:W1:Y:S01]  /*0020*/  LDC R5, c[0x0][0x360] ;  /* 0x0000d800ff057b82 */ /* 0x000e620000000800 */
[----:B------:R-:W1:Y:S07]  /*0030*/  S2R R2, SR_TID.X ;  /* 0x0000000000027919 */ /* 0x000e6e0000002100 */
[----:B------:R-:W0:Y:S08]  /*0040*/  S2UR UR5, SR_CTAID.Y ;  /* 0x00000000000579c3 */ /* 0x000e300000002600 */
[----:B------:R-:W0:Y:S08]  /*0050*/  LDC R0, c[0x0][0x364] ;  /* 0x0000d900ff007b82 */ /* 0x000e300000000800 */
[----:B------:R-:W1:Y:S01]  /*0060*/  S2UR UR4, SR_CTAID.X ;  /* 0x00000000000479c3 */ /* 0x000e620000002500 */
[----:B0-----:R-:W-:-:S02]  /*0070*/  IMAD R3, R0, UR5, R3 ;  /* 0x0000000500037c24 */ /* 0x001fc4000f8e0203 */
[----:B-1----:R-:W-:Y:S02]  /*0080*/  IMAD R2, R5, UR4, R2 ;  /* 0x0000000405027c24 */ /* 0x002fe4000f8e0202 */
[----:B------:R-:W-:-:S05]  /*0090*/  VIADD R5, R3, 0xfffffffe ;  /* 0xfffffffe03057836 */ /* 0x000fca0000000000 */
[----:B------:R-:W-:-:S04]  /*00a0*/  VIADDMNMX.U32 R5, R2, 0xfffffffe, R5, !PT ;  /* 0xfffffffe02057846 */ /* 0x000fc80007800005 */
[----:B------:R-:W-:-:S13]  /*00b0*/  ISETP.GT.U32.AND P0, PT, R5, 0x270b, PT ;  /* 0x0000270b0500780c */ /* 0x000fda0003f04070 */
[----:B------:R-:W-:Y:S05]  /*00c0*/  @P0 EXIT ;  /* 0x000000000000094d */ /* 0x000fea0003800000 */
[----:B------:R-:W0:Y:S01]  /*00d0*/  LDC.64 R4, c[0x0][0x388] ;  /* 0x0000e200ff047b82 */ /* 0x000e220000000a00 */
[----:B------:R-:W1:Y:S01]  /*00e0*/  LDCU.64 UR6, c[0x0][0x358] ;  /* 0x00006b00ff0677ac */ /* 0x000e620008000a00 */
[----:B------:R-:W-:-:S04]  /*00f0*/  IMAD R2, R2, 0x2710, R3 ;  /* 0x0000271002027824 */ /* 0x000fc800078e0203 */
[C---:B------:R-:W-:Y:S01]  /*0100*/  VIADD R9, R2.reuse, 0xffffd8f0 ;  /* 0xffffd8f002097836 */ /* 0x040fe20000000000 */
[C---:B------:R-:W-:Y:S01]  /*0110*/  IADD3 R11, PT, PT, R2.reuse, -0x4e20, RZ ;  /* 0xffffb1e0020b7810 */ /* 0x040fe20007ffe0ff */
[C---:B------:R-:W-:Y:S02]  /*0120*/  VIADD R13, R2.reuse, 0xffffffff ;  /* 0xffffffff020d7836 */ /* 0x040fe40000000000 */
[----:B0-----:R-:W-:-:S05]  /*0130*/  IMAD.WIDE.U32 R6, R2, 0x4, R4 ;  /* 0x0000000402067825 */ /* 0x001fca00078e0004 */
[----:B-1----:R-:W2:Y:S01]  /*0140*/  LDG.E R0, desc[UR6][R6.64] ;  /* 0x0000000606007981 */ /* 0x002ea2000c1e1900 */
[----:B------:R-:W-:-:S03]  /*0150*/  IMAD.WIDE.U32 R8, R9, 0x4, R4 ;  /* 0x0000000409087825 */ /* 0x000fc600078e0004 */
[----:B------:R-:W2:Y:S01]  /*0160*/  LDG.E R3, desc[UR6][R6.64+0x9c40] ;  /* 0x009c400606037981 */ /* 0x000ea2000c1e1900 */
[----:B------:R-:W-:-:S03]  /*0170*/  IMAD.WIDE.U32 R10, R11, 0x4, R4 ;  /* 0x000000040b0a7825 */ /* 0x000fc600078e0004 */
[----:B------:R-:W3:Y:S04]  /*0180*/  LDG.E R15, desc[UR6][R6.64+0x13880] ;  /* 0x01388006060f7981 */ /* 0x000ee8000c1e1900 */
[----:B------:R0:W4:Y:S01]  /*0190*/  LDG.E R9, desc[UR6][R8.64] ;  /* 0x0000000608097981 */ /* 0x000122000c1e1900 */
[----:B------:R-:W-:-:S03]  /*01a0*/  VIADD R19, R2, 0xfffffffe ;  /* 0xfffffffe02137836 */ /* 0x000fc60000000000 */
[----:B------:R-:W5:Y:S01]  /*01b0*/  LDG.E R11, desc[UR6][R10.64] ;  /* 0x000000060a0b7981 */ /* 0x000f62000c1e1900 */
[----:B------:R-:W-:-:S03]  /*01c0*/  IMAD.WIDE.U32 R12, R13, 0x4, R4 ;  /* 0x000000040d0c7825 */ /* 0x000fc600078e0004 */
[----:B------:R-:W5:Y:S01]  /*01d0*/  LDG.E R17, desc[UR6][R6.64+0x4] ;  /* 0x0000040606117981 */ /* 0x000f62000c1e1900 */
[----:B------:R-:W-:-:S03]  /*01e0*/  IMAD.WIDE.U32 R4, R19, 0x4, R4 ;  /* 0x0000000413047825 */ /* 0x000fc600078e0004 */
[----:B------:R-:W5:Y:S04]  /*01f0*/  LDG.E R13, desc[UR6][R12.64] ;  /* 0x000000060c0d7981 */ /* 0x000f68000c1e1900 */
[----:B------:R-:W5:Y:S04]  /*0200*/  LDG.E R5, desc[UR6][R4.64] ;  /* 0x0000000604057981 */ /* 0x000f68000c1e1900 */
[----:B------:R-:W5:Y:S01]  /*0210*/  LDG.E R19, desc[UR6][R6.64+0x8] ;  /* 0x0000080606137981 */ /* 0x000f62000c1e1900 */
[----:B0-----:R-:W-:Y:S01]  /*0220*/  HFMA2 R8, -RZ, RZ, 1.4716796875, -0.0003798007965087890625 ;  /* 0x3de38e39ff087431 */ /* 0x001fe200000001ff */
[----:B------:R-:W-:Y:S01]  /*0230*/  BSSY.RECONVERGENT B1, `(.L_x_0) ;  /* 0x0000013000017945 */ /* 0x000fe20003800200 */
[----:B--2---:R-:W-:Y:S01]  /*0240*/  FFMA R0, R0, 8, R3 ;  /* 0x4100000000007823 */ /* 0x004fe20000000003 */
[----:B------:R-:W-:-:S03]  /*0250*/  IMAD.MOV.U32 R3, RZ, RZ, 0x41100000 ;  /* 0x41100000ff037424 */ /* 0x000fc600078e00ff */
[----:B---3--:R-:W-:Y:S01]  /*0260*/  FADD R0, R0, R15 ;  /* 0x0000000f00007221 */ /* 0x008fe20000000000 */
[----:B------:R-:W-:-:S03]  /*0270*/  FFMA R3, R8, -R3, 1 ;  /* 0x3f80000008037423 */ /* 0x000fc60000000803 */
[----:B----4-:R-:W-:Y:S01]  /*0280*/  FADD R0, R0, R9 ;  /* 0x0000000900007221 */ /* 0x010fe20000000000 */
[----:B------:R-:W-:-:S03]  /*0290*/  FFMA R3, R3, R8, 0.11111111193895339966 ;  /* 0x3de38e3903037423 */ /* 0x000fc60000000008 */
[----:B-----5:R-:W-:-:S04]  /*02a0*/  FADD R0, R0, R11 ;  /* 0x0000000b00007221 */ /* 0x020fc80000000000 */
[----:B------:R-:W-:-:S04]  /*02b0*/  FADD R0, R0, R17 ;  /* 0x0000001100007221 */ /* 0x000fc80000000000 */
[----:B------:R-:W-:-:S04]  /*02c0*/  FADD R0, R0, R13 ;  /* 0x0000000d00007221 */ /* 0x000fc80000000000 */
[----:B------:R-:W-:-:S04]  /*02d0*/  FADD R0, R0, R5 ;  /* 0x0000000500007221 */ /* 0x000fc80000000000 */
[----:B------:R-:W-:-:S04]  /*02e0*/  FADD R0, R0, R19 ;  /* 0x0000001300007221 */ /* 0x000fc80000000000 */
[----:B------:R-:W0:Y:S01]  /*02f0*/  FCHK P0, R0, 9 ;  /* 0x4110000000007902 */ /* 0x000e220000000000 */
[----:B------:R-:W-:-:S04]  /*0300*/  FFMA R4, R0, R3, RZ ;  /* 0x0000000300047223 */ /* 0x000fc800000000ff */
[----:B------:R-:W-:-:S04]  /*0310*/  FFMA R5, R4, -9, R0 ;  /* 0xc110000004057823 */ /* 0x000fc80000000000 */
[----:B------:R-:W-:Y:S01]  /*0320*/  FFMA R7, R3, R5, R4 ;  /* 0x0000000503077223 */ /* 0x000fe20000000004 */
[----:B0-----:R-:W-:Y:S06]  /*0330*/  @!P0 BRA `(.L_x_1) ;  /* 0x0000000000088947 */ /* 0x001fec0003800000 */
[----:B------:R-:W-:-:S07]  /*0340*/  MOV R4, 0x360 ;  /* 0x0000036000047802 */ /* 0x000fce0000000f00 */
[----:B------:R-:W-:Y:S05]  /*0350*/  CALL.REL.NOINC `($__internal_0_$__cuda_sm3x_div_rn_noftz_f32_slowpath) ;  /* 0x0000000000147944 */ /* 0x000fea0003c00000 */
.L_x_1:
[----:B------:R-:W-:Y:S05]  /*0360*/  BSYNC.RECONVERGENT B1 ;  /* 0x0000000000017941 */ /* 0x000fea0003800200 */
.L_x_0:
[----:B------:R-:W0:Y:S02]  /*0370*/  LDC.64 R4, c[0x0][0x380] ;  /* 0x0000e000ff047b82 */ /* 0x000e240000000a00 */
[----:B0-----:R-:W-:-:S05]  /*0380*/  IMAD.WIDE.U32 R2, R2, 0x4, R4 ;  /* 0x0000000402027825 */ /* 0x001fca00078e0004 */
[----:B------:R-:W-:Y:S01]  /*0390*/  STG.E desc[UR6][R2.64], R7 ;  /* 0x0000000702007986 */ /* 0x000fe2000c101906 */
[----:B------:R-:W-:Y:S05]  /*03a0*/  EXIT ;  /* 0x000000000000794d */ /* 0x000fea0003800000 */
        .weak           $__internal_0_$__cuda_sm3x_div_rn_noftz_f32_slowpath
        .type           $__internal_0_$__cuda_sm3x_div_rn_noftz_f32_slowpath,@function
        .size           $__internal_0_$__cuda_sm3x_div_rn_noftz_f32_slowpath,(.L_x_15 - $__internal_0_$__cuda_sm3x_div_rn_noftz_f32_slowpath)
$__internal_0_$__cuda_sm3x_div_rn_noftz_f32_slowpath:
[--C-:B------:R-:W-:Y:S01]  /*03b0*/  SHF.R.U32.HI R3, RZ, 0x17, R0.reuse ;  /* 0x00000017ff037819 */ /* 0x100fe20000011600 */
[----:B------:R-:W-:Y:S04]  /*03c0*/  BSSY.RECONVERGENT B0, `(.L_x_2) ;  /* 0x000005c000007945 */ /* 0x000fe80003800200 */
[----:B------:R-:W-:Y:S01]  /*03d0*/  BSSY.RELIABLE B2, `(.L_x_3) ;  /* 0x000001a000027945 */ /* 0x000fe20003800100 */
[----:B------:R-:W-:Y:S01]  /*03e0*/  IMAD.MOV.U32 R5, RZ, RZ, R0 ;  /* 0x000000ffff057224 */ /* 0x000fe200078e0000 */
[----:B------:R-:W-:-:S04]  /*03f0*/  LOP3.LUT R3, R3, 0xff, RZ, 0xc0, !PT ;  /* 0x000000ff03037812 */ /* 0x000fc800078ec0ff */
[----:B------:R-:W-:-:S04]  /*0400*/  IADD3 R7, PT, PT, R3, -0x1, RZ ;  /* 0xffffffff03077810 */ /* 0x000fc80007ffe0ff */
[----:B------:R-:W-:-:S13]  /*0410*/  ISETP.GT.U32.OR P0, PT, R7, 0xfd, !PT ;  /* 0x000000fd0700780c */ /* 0x000fda0007f04470 */
[----:B------:R-:W-:Y:S01]  /*0420*/  @!P0 MOV R6, RZ ;  /* 0x000000ff00068202 */ /* 0x000fe20000000f00 */
[----:B------:R-:W-:Y:S06]  /*0430*/  @!P0 BRA `(.L_x_4) ;  /* 0x00000000004c8947 */ /* 0x000fec0003800000 */
[----:B------:R-:W-:-:S13]  /*0440*/  FSETP.GTU.FTZ.AND P0, PT, |R0|, +INF , PT ;  /* 0x7f8000000000780b */ /* 0x000fda0003f1c200 */
[----:B------:R-:W-:Y:S05]  /*0450*/  @P0 BREAK.RELIABLE B2 ;  /* 0x0000000000020942 */ /* 0x000fea0003800100 */
[----:B------:R-:W-:Y:S05]  /*0460*/  @P0 BRA `(.L_x_5) ;  /* 0x0000000400400947 */ /* 0x000fea0003800000 */
[----:B------:R-:W-:-:S05]  /*0470*/  IMAD.MOV.U32 R6, RZ, RZ, 0x41100000 ;  /* 0x41100000ff067424 */ /* 0x000fca00078e00ff */
[----:B------:R-:W-:-:S13]  /*0480*/  LOP3.LUT P0, RZ, R6, 0x7fffffff, R5, 0xc8, !PT ;  /* 0x7fffffff06ff7812 */ /* 0x000fda000780c805 */
[----:B------:R-:W-:Y:S05]  /*0490*/  @!P0 BREAK.RELIABLE B2 ;  /* 0x0000000000028942 */ /* 0x000fea0003800100 */
[----:B------:R-:W-:Y:S05]  /*04a0*/  @!P0 BRA `(.L_x_6) ;  /* 0x0000000400288947 */ /* 0x000fea0003800000 */
[----:B------:R-:W-:-:S13]  /*04b0*/  LOP3.LUT P0, RZ, R5, 0x7fffffff, RZ, 0xc0, !PT ;  /* 0x7fffffff05ff7812 */ /* 0x000fda000780c0ff */
[----:B------:R-:W-:Y:S05]  /*04c0*/  @!P0 BREAK.RELIABLE B2 ;  /* 0x0000000000028942 */ /* 0x000fea0003800100 */
[----:B------:R-:W-:Y:S05]  /*04d0*/  @!P0 BRA `(.L_x_7) ;  /* 0x0000000400148947 */ /* 0x000fea0003800000 */
[----:B------:R-:W-:Y:S02]  /*04e0*/  FSETP.NEU.FTZ.AND P0, PT, |R0|, +INF , PT ;  /* 0x7f8000000000780b */ /* 0x000fe40003f1d200 */
[----:B------:R-:W-:-:S04]  /*04f0*/  LOP3.LUT P1, RZ, R6, 0x7fffffff, RZ, 0xc0, !PT ;  /* 0x7fffffff06ff7812 */ /* 0x000fc8000782c0ff */
[----:B------:R-:W-:-:S13]  /*0500*/  PLOP3.LUT P0, PT, P0, P1, PT, 0x2f, 0xf2 ;  /* 0x0000000000f2781c */ /* 0x000fda0000702577 */
[----:B------:R-:W-:Y:S05]  /*0510*/  @P0 BREAK.RELIABLE B2 ;  /* 0x0000000000020942 */ /* 0x000fea0003800100 */
[----:B------:R-:W-:Y:S05]  /*0520*/  @P0 BRA `(.L_x_8) ;  /* 0x0000000000f40947 */ /* 0x000fea0003800000 */
[----:B------:R-:W-:-:S13]  /*0530*/  ISETP.GE.AND P0, PT, R7, RZ, PT ;  /* 0x000000ff0700720c */ /* 0x000fda0003f06270 */
[----:B------:R-:W-:Y:S01]  /*0540*/  @P0 MOV R6, RZ ;  /* 0x000000ff00060202 */ /* 0x000fe20000000f00 */
[----:B------:R-:W-:Y:S01]  /*0550*/  @!P0 FFMA R5, R0, 1.84467440737095516160e+19, RZ ;  /* 0x5f80000000058823 */ /* 0x000fe200000000ff */
[----:B------:R-:W-:-:S07]  /*0560*/  @!P0 IMAD.MOV.U32 R6, RZ, RZ, -0x40 ;  /* 0xffffffc0ff068424 */ /* 0x000fce00078e00ff */
.L_x_4:
[----:B------:R-:W-:Y:S05]  /*0570*/  BSYNC.RELIABLE B2 ;  /* 0x0000000000027941 */ /* 0x000fea0003800100 */
.L_x_3:
[----:B------:R-:W-:Y:S01]  /*0580*/  UMOV UR4, 0x41100000 ;  /* 0x4110000000047882 */ /* 0x000fe20000000000 */
[----:B------:R-:W-:Y:S01]  /*0590*/  IADD3 R3, PT, PT, R3, -0x7f, RZ ;  /* 0xffffff8103037810 */ /* 0x000fe20007ffe0ff */
[----:B------:R-:W-:Y:S01]  /*05a0*/  UIADD3 UR4, UPT, UPT, UR4, -0x1800000, URZ ;  /* 0xfe80000004047890 */ /* 0x000fe2000fffe0ff */
[----:B------:R-:W-:Y:S02]  /*05b0*/  BSSY.RECONVERGENT B2, `(.L_x_9) ;  /* 0x0000033000027945 */ /* 0x000fe40003800200 */
[----:B------:R-:W-:Y:S01]  /*05c0*/  IADD3 R6, PT, PT, R6, -0x3, R3 ;  /* 0xfffffffd06067810 */ /* 0x000fe20007ffe003 */
[----:B------:R-:W-:Y:S02]  /*05d0*/  IMAD R0, R3, -0x800000, R5 ;  /* 0xff80000003007824 */ /* 0x000fe400078e0205 */
[----:B------:R-:W-:-:S03]  /*05e0*/  FADD.FTZ R9, -RZ, -UR4 ;  /* 0x80000004ff097e21 */ /* 0x000fc60008010100 */
[----:B------:R-:W0:Y:S02]  /*05f0*/  MUFU.RCP R7, UR4 ;  /* 0x0000000400077d08 */ /* 0x000e240008001000 */
[----:B0-----:R-:W-:-:S04]  /*0600*/  FFMA R8, R7, R9, 1 ;  /* 0x3f80000007087423 */ /* 0x001fc80000000009 */
[----:B------:R-:W-:-:S04]  /*0610*/  FFMA R7, R7, R8, R7 ;  /* 0x0000000807077223 */ /* 0x000fc80000000007 */
[----:B------:R-:W-:-:S04]  /*0620*/  FFMA R8, R0, R7, RZ ;  /* 0x0000000700087223 */ /* 0x000fc800000000ff */
[----:B------:R-:W-:-:S04]  /*0630*/  FFMA R5, R9, R8, R0 ;  /* 0x0000000809057223 */ /* 0x000fc80000000000 */
[----:B------:R-:W-:-:S04]  /*0640*/  FFMA R8, R7, R5, R8 ;  /* 0x0000000507087223 */ /* 0x000fc80000000008 */
[----:B------:R-:W-:-:S04]  /*0650*/  FFMA R9, R9, R8, R0 ;  /* 0x0000000809097223 */ /* 0x000fc80000000000 */
[----:B------:R-:W-:-:S05]  /*0660*/  FFMA R5, R7, R9, R8 ;  /* 0x0000000907057223 */ /* 0x000fca0000000008 */
[----:B------:R-:W-:-:S04]  /*0670*/  SHF.R.U32.HI R0, RZ, 0x17, R5 ;  /* 0x00000017ff007819 */ /* 0x000fc80000011605 */
[----:B------:R-:W-:-:S05]  /*0680*/  LOP3.LUT R0, R0, 0xff, RZ, 0xc0, !PT ;  /* 0x000000ff00007812 */ /* 0x000fca00078ec0ff */
[----:B------:R-:W-:-:S05]  /*0690*/  IMAD.IADD R10, R0, 0x1, R6 ;  /* 0x00000001000a7824 */ /* 0x000fca00078e0206 */
[----:B------:R-:W-:-:S04]  /*06a0*/  IADD3 R0, PT, PT, R10, -0x1, RZ ;  /* 0xffffffff0a007810 */ /* 0x000fc80007ffe0ff */
[----:B------:R-:W-:-:S13]  /*06b0*/  ISETP.GE.U32.AND P0, PT, R0, 0xfe, PT ;  /* 0x000000fe0000780c */ /* 0x000fda0003f06070 */
[----:B------:R-:W-:Y:S05]  /*06c0*/  @!P0 BRA `(.L_x_10) ;  /* 0x0000000000808947 */ /* 0x000fea0003800000 */
[----:B------:R-:W-:-:S13]  /*06d0*/  ISETP.GT.AND P0, PT, R10, 0xfe, PT ;  /* 0x000000fe0a00780c */ /* 0x000fda0003f04270 */
[----:B------:R-:W-:Y:S05]  /*06e0*/  @P0 BRA `(.L_x_11) ;  /* 0x00000000006c0947 */ /* 0x000fea0003800000 */
[----:B------:R-:W-:-:S13]  /*06f0*/  ISETP.GE.AND P0, PT, R10, 0x1, PT ;  /* 0x000000010a00780c */ /* 0x000fda0003f06270 */
[----:B------:R-:W-:Y:S05]  /*0700*/  @P0 BRA `(.L_x_12) ;  /* 0x0000000000740947 */ /* 0x000fea0003800000 */
[----:B------:R-:W-:Y:S02]  /*0710*/  ISETP.GE.AND P0, PT, R10, -0x18, PT ;  /* 0xffffffe80a00780c */ /* 0x000fe40003f06270 */
[----:B------:R-:W-:-:S11]  /*0720*/  LOP3.LUT R5, R5, 0x80000000, RZ, 0xc0, !PT ;  /* 0x8000000005057812 */ /* 0x000fd600078ec0ff */
[----:B------:R-:W-:Y:S05]  /*0730*/  @!P0 BRA `(.L_x_12) ;  /* 0x0000000000688947 */ /* 0x000fea0003800000 */
[CCC-:B------:R-:W-:Y:S01]  /*0740*/  FFMA.RZ R0, R7.reuse, R9.reuse, R8.reuse ;  /* 0x0000000907007223 */ /* 0x1c0fe2000000c008 */
[C---:B------:R-:W-:Y:S01]  /*0750*/  VIADD R6, R10.reuse, 0x20 ;  /* 0x000000200a067836 */ /* 0x040fe20000000000 */
[C---:B------:R-:W-:Y:S02]  /*0760*/  ISETP.NE.AND P2, PT, R10.reuse, RZ, PT ;  /* 0x000000ff0a00720c */ /* 0x040fe40003f45270 */
[----:B------:R-:W-:Y:S02]  /*0770*/  ISETP.NE.AND P1, PT, R10, RZ, PT ;  /* 0x000000ff0a00720c */ /* 0x000fe40003f25270 */
[----:B------:R-:W-:Y:S01]  /*0780*/  LOP3.LUT R3, R0, 0x7fffff, RZ, 0xc0, !PT ;  /* 0x007fffff00037812 */ /* 0x000fe200078ec0ff */
[CCC-:B------:R-:W-:Y:S01]  /*0790*/  FFMA.RP R0, R7.reuse, R9.reuse, R8.reuse ;  /* 0x0000000907007223 */ /* 0x1c0fe20000008008 */
[----:B------:R-:W-:Y:S01]  /*07a0*/  FFMA.RM R7, R7, R9, R8 ;  /* 0x0000000907077223 */ /* 0x000fe20000004008 */
[----:B------:R-:W-:Y:S02]  /*07b0*/  IADD3 R8, PT, PT, -R10, RZ, RZ ;  /* 0x000000ff0a087210 */ /* 0x000fe40007ffe1ff */
[----:B------:R-:W-:-:S02]  /*07c0*/  LOP3.LUT R3, R3, 0x800000, RZ, 0xfc, !PT ;  /* 0x0080000003037812 */ /* 0x000fc400078efcff */
[----:B------:R-:W-:Y:S02]  /*07d0*/  FSETP.NEU.FTZ.AND P0, PT, R0, R7, PT ;  /* 0x000000070000720b */ /* 0x000fe40003f1d000 */
[----:B------:R-:W-:Y:S02]  /*07e0*/  SHF.L.U32 R6, R3, R6, RZ ;  /* 0x0000000603067219 */ /* 0x000fe400000006ff */
[----:B------:R-:W-:Y:S02]  /*07f0*/  SEL R0, R8, RZ, P2 ;  /* 0x000000ff08007207 */ /* 0x000fe40001000000 */
[----:B------:R-:W-:Y:S02]  /*0800*/  ISETP.NE.AND P1, PT, R6, RZ, P1 ;  /* 0x000000ff0600720c */ /* 0x000fe40000f25270 */
[----:B------:R-:W-:Y:S02]  /*0810*/  SHF.R.U32.HI R0, RZ, R0, R3 ;  /* 0x00000000ff007219 */ /* 0x000fe40000011603 */
[----:B------:R-:W-:-:S02]  /*0820*/  PLOP3.LUT P0, PT, P0, P1, PT, 0xf8, 0x8f ;  /* 0x00000000008f781c */ /* 0x000fc40000703f70 */
[----:B------:R-:W-:Y:S02]  /*0830*/  SHF.R.U32.HI R6, RZ, 0x1, R0 ;  /* 0x00000001ff067819 */ /* 0x000fe40000011600 */
[----:B------:R-:W-:-:S04]  /*0840*/  SEL R3, RZ, 0x1, !P0 ;  /* 0x00000001ff037807 */ /* 0x000fc80004000000 */
[----:B------:R-:W-:-:S04]  /*0850*/  LOP3.LUT R3, R3, 0x1, R6, 0xf8, !PT ;  /* 0x0000000103037812 */ /* 0x000fc800078ef806 */
[----:B------:R-:W-:-:S05]  /*0860*/  LOP3.LUT R3, R3, R0, RZ, 0xc0, !PT ;  /* 0x0000000003037212 */ /* 0x000fca00078ec0ff */
[----:B------:R-:W-:-:S05]  /*0870*/  IMAD.IADD R6, R6, 0x1, R3 ;  /* 0x0000000106067824 */ /* 0x000fca00078e0203 */
[----:B------:R-:W-:Y:S01]  /*0880*/  LOP3.LUT R5, R6, R5, RZ, 0xfc, !PT ;  /* 0x0000000506057212 */ /* 0x000fe200078efcff */
[----:B------:R-:W-:Y:S06]  /*0890*/  BRA `(.L_x_12) ;  /* 0x0000000000107947 */ /* 0x000fec0003800000 */
.L_x_11:
[----:B------:R-:W-:-:S04]  /*08a0*/  LOP3.LUT R5, R5, 0x80000000, RZ, 0xc0, !PT ;  /* 0x8000000005057812 */ /* 0x000fc800078ec0ff */
[----:B------:R-:W-:Y:S01]  /*08b0*/  LOP3.LUT R5, R5, 0x7f800000, RZ, 0xfc, !PT ;  /* 0x7f80000005057812 */ /* 0x000fe200078efcff */
[----:B------:R-:W-:Y:S06]  /*08c0*/  BRA `(.L_x_12) ;  /* 0x0000000000047947 */ /* 0x000fec0003800000 */
.L_x_10:
[----:B------:R-:W-:-:S07]  /*08d0*/  LEA R5, R6, R5, 0x17 ;  /* 0x0000000506057211 */ /* 0x000fce00078eb8ff */
.L_x_12:
[----:B------:R-:W-:Y:S05]  /*08e0*/  BSYNC.RECONVERGENT B2 ;  /* 0x0000000000027941 */ /* 0x000fea0003800200 */
.L_x_9:
[----:B------:R-:W-:Y:S05]  /*08f0*/  BRA `(.L_x_13) ;  /* 0x0000000000207947 */ /* 0x000fea0003800000 */
.L_x_8:
[----:B------:R-:W-:-:S04]  /*0900*/  LOP3.LUT R5, R6, 0x80000000, R5, 0x48, !PT ;  /* 0x8000000006057812 */ /* 0x000fc800078e4805 */
[----:B------:R-:W-:Y:S01]  /*0910*/  LOP3.LUT R5, R5, 0x7f800000, RZ, 0xfc, !PT ;  /* 0x7f80000005057812 */ /* 0x000fe200078efcff */
[----:B------:R-:W-:Y:S06]  /*0920*/  BRA `(.L_x_13) ;  /* 0x0000000000147947 */ /* 0x000fec0003800000 */
.L_x_7:
[----:B------:R-:W-:Y:S01]  /*0930*/  LOP3.LUT R5, R6, 0x80000000, R5, 0x48, !PT ;  /* 0x8000000006057812 */ /* 0x000fe200078e4805 */
[----:B------:R-:W-:Y:S06]  /*0940*/  BRA `(.L_x_13) ;  /* 0x00000000000c7947 */ /* 0x000fec0003800000 */
.L_x_6:
[----:B------:R-:W0:Y:S01]  /*0950*/  MUFU.RSQ R5, -QNAN ;  /* 0xffc0000000057908 */ /* 0x000e220000001400 */
[----:B------:R-:W-:Y:S05]  /*0960*/  BRA `(.L_x_13) ;  /* 0x0000000000047947 */ /* 0x000fea0003800000 */
.L_x_5:
[----:B------:R-:W-:-:S07]  /*0970*/  FADD.FTZ R5, R0, 9 ;  /* 0x4110000000057421 */ /* 0x000fce0000010000 */
.L_x_13:
[----:B------:R-:W-:Y:S05]  /*0980*/  BSYNC.RECONVERGENT B0 ;  /* 0x0000000000007941 */ /* 0x000fea0003800200 */
.L_x_2:
[----:B0-----:R-:W-:Y:S02]  /*0990*/  IMAD.MOV.U32 R7, RZ, RZ, R5 ;  /* 0x000000ffff077224 */ /* 0x001fe400078e0005 */
[----:B------:R-:W-:-:S04]  /*09a0*/  HFMA2 R5, -RZ, RZ, 0, 0 ;  /* 0x00000000ff057431 */ /* 0x000fc800000001ff */
[----:B------:R-:W-:Y:S05]  /*09b0*/  RET.REL.NODEC R4 `(_Z8stencil9PfPKf) ;  /* 0xfffffff404907950 */ /* 0x000fea0003c3ffff */
.L_x_14:
[----:B------:R-:W-:-:S00]  /*09c0*/  BRA `(.L_x_14) ;  /* 0xfffffffc00fc7947 */ /* 0x000fc0000383ffff */
[----:B------:R-:W-:-:S00]  /*09d0*/  NOP ;  /* 0x0000000000007918 */ /* 0x000fc00000000000 */
        /* <DEDUP_REMOVED lines=10> */
.L_x_15:


//--------------------- .nv.shared.reserved.0     --------------------------
	.section	.nv.shared.reserved.0,"aw",@nobits
	.weak		__nv_reservedSMEM_offset_0_alias
	.size		__nv_reservedSMEM_offset_0_alias, 0, 64
	.other		__nv_reservedSMEM_offset_0_alias,@"STO_CUDA_RESERVED_SHARED STV_DEFAULT"
__nv_reservedSMEM_offset_0_alias:
	.zero		0
	.zero		64


//--------------------- .nv.constant0._Z8stencil9PfPKf --------------------------
	.section	.nv.constant0._Z8stencil9PfPKf,"a",@progbits
	.sectionflags	@""
	.align	4
.nv.constant0._Z8stencil9PfPKf:
	.zero		912


//--------------------- SYMBOLS --------------------------

	.type		.nv.reservedSmem.offset0,@object
	.size		.nv.reservedSmem.offset0,0x4
